//
// Generated by NVIDIA NVVM Compiler
//
// Compiler Build ID: CL-36424714
// Cuda compilation tools, release 13.0, V13.0.88
// Based on NVVM 20.0.0
//

.version 9.0
.target sm_100
.address_size 64

	// .globl	_ZN3cub18CUB_300001_SM_10006detail11EmptyKernelIvEEvv
.global .align 1 .b8 _ZN41_INTERNAL_7f426304_4_k_cu_608dafac_1257604cuda3std3__45__cpo5beginE[1];
.global .align 1 .b8 _ZN41_INTERNAL_7f426304_4_k_cu_608dafac_1257604cuda3std3__45__cpo3endE[1];
.global .align 1 .b8 _ZN41_INTERNAL_7f426304_4_k_cu_608dafac_1257604cuda3std3__45__cpo6cbeginE[1];
.global .align 1 .b8 _ZN41_INTERNAL_7f426304_4_k_cu_608dafac_1257604cuda3std3__45__cpo4cendE[1];
.global .align 1 .b8 _ZN41_INTERNAL_7f426304_4_k_cu_608dafac_1257604cuda3std3__45__cpo6rbeginE[1];
.global .align 1 .b8 _ZN41_INTERNAL_7f426304_4_k_cu_608dafac_1257604cuda3std3__45__cpo4rendE[1];
.global .align 1 .b8 _ZN41_INTERNAL_7f426304_4_k_cu_608dafac_1257604cuda3std3__45__cpo7crbeginE[1];
.global .align 1 .b8 _ZN41_INTERNAL_7f426304_4_k_cu_608dafac_1257604cuda3std3__45__cpo5crendE[1];
.global .align 1 .b8 _ZN41_INTERNAL_7f426304_4_k_cu_608dafac_1257604cuda3std3__443_GLOBAL__N__7f426304_4_k_cu_608dafac_1257606ignoreE[1];
.global .align 1 .b8 _ZN41_INTERNAL_7f426304_4_k_cu_608dafac_1257604cuda3std3__419piecewise_constructE[1];
.global .align 1 .b8 _ZN41_INTERNAL_7f426304_4_k_cu_608dafac_1257604cuda3std3__48in_placeE[1];
.global .align 1 .b8 _ZN41_INTERNAL_7f426304_4_k_cu_608dafac_1257604cuda3std3__420unreachable_sentinelE[1];
.global .align 1 .b8 _ZN41_INTERNAL_7f426304_4_k_cu_608dafac_1257604cuda3std3__47nulloptE[1];
.global .align 1 .b8 _ZN41_INTERNAL_7f426304_4_k_cu_608dafac_1257604cuda3std3__48unexpectE[1];
.global .align 1 .b8 _ZN41_INTERNAL_7f426304_4_k_cu_608dafac_1257604cuda3std6ranges3__45__cpo4swapE[1];
.global .align 1 .b8 _ZN41_INTERNAL_7f426304_4_k_cu_608dafac_1257604cuda3std6ranges3__45__cpo9iter_moveE[1];
.global .align 1 .b8 _ZN41_INTERNAL_7f426304_4_k_cu_608dafac_1257604cuda3std6ranges3__45__cpo5beginE[1];
.global .align 1 .b8 _ZN41_INTERNAL_7f426304_4_k_cu_608dafac_1257604cuda3std6ranges3__45__cpo3endE[1];
.global .align 1 .b8 _ZN41_INTERNAL_7f426304_4_k_cu_608dafac_1257604cuda3std6ranges3__45__cpo6cbeginE[1];
.global .align 1 .b8 _ZN41_INTERNAL_7f426304_4_k_cu_608dafac_1257604cuda3std6ranges3__45__cpo4cendE[1];
.global .align 1 .b8 _ZN41_INTERNAL_7f426304_4_k_cu_608dafac_1257604cuda3std6ranges3__45__cpo7advanceE[1];
.global .align 1 .b8 _ZN41_INTERNAL_7f426304_4_k_cu_608dafac_1257604cuda3std6ranges3__45__cpo9iter_swapE[1];
.global .align 1 .b8 _ZN41_INTERNAL_7f426304_4_k_cu_608dafac_1257604cuda3std6ranges3__45__cpo4nextE[1];
.global .align 1 .b8 _ZN41_INTERNAL_7f426304_4_k_cu_608dafac_1257604cuda3std6ranges3__45__cpo4prevE[1];
.global .align 1 .b8 _ZN41_INTERNAL_7f426304_4_k_cu_608dafac_1257604cuda3std6ranges3__45__cpo4dataE[1];
.global .align 1 .b8 _ZN41_INTERNAL_7f426304_4_k_cu_608dafac_1257604cuda3std6ranges3__45__cpo5cdataE[1];
.global .align 1 .b8 _ZN41_INTERNAL_7f426304_4_k_cu_608dafac_1257604cuda3std6ranges3__45__cpo4sizeE[1];
.global .align 1 .b8 _ZN41_INTERNAL_7f426304_4_k_cu_608dafac_1257604cuda3std6ranges3__45__cpo5ssizeE[1];
.global .align 1 .b8 _ZN41_INTERNAL_7f426304_4_k_cu_608dafac_1257604cuda3std6ranges3__45__cpo8distanceE[1];
.global .align 1 .b8 _ZN41_INTERNAL_7f426304_4_k_cu_608dafac_1257606thrust24THRUST_300001_SM_1000_NS6system6detail10sequential3seqE[1];
.global .align 1 .b8 _ZN41_INTERNAL_7f426304_4_k_cu_608dafac_1257606thrust24THRUST_300001_SM_1000_NS12placeholders2_1E[1];
.global .align 1 .b8 _ZN41_INTERNAL_7f426304_4_k_cu_608dafac_1257606thrust24THRUST_300001_SM_1000_NS12placeholders2_2E[1];
.global .align 1 .b8 _ZN41_INTERNAL_7f426304_4_k_cu_608dafac_1257606thrust24THRUST_300001_SM_1000_NS12placeholders2_3E[1];
.global .align 1 .b8 _ZN41_INTERNAL_7f426304_4_k_cu_608dafac_1257606thrust24THRUST_300001_SM_1000_NS12placeholders2_4E[1];
.global .align 1 .b8 _ZN41_INTERNAL_7f426304_4_k_cu_608dafac_1257606thrust24THRUST_300001_SM_1000_NS12placeholders2_5E[1];
.global .align 1 .b8 _ZN41_INTERNAL_7f426304_4_k_cu_608dafac_1257606thrust24THRUST_300001_SM_1000_NS12placeholders2_6E[1];
.global .align 1 .b8 _ZN41_INTERNAL_7f426304_4_k_cu_608dafac_1257606thrust24THRUST_300001_SM_1000_NS12placeholders2_7E[1];
.global .align 1 .b8 _ZN41_INTERNAL_7f426304_4_k_cu_608dafac_1257606thrust24THRUST_300001_SM_1000_NS12placeholders2_8E[1];
.global .align 1 .b8 _ZN41_INTERNAL_7f426304_4_k_cu_608dafac_1257606thrust24THRUST_300001_SM_1000_NS12placeholders2_9E[1];
.global .align 1 .b8 _ZN41_INTERNAL_7f426304_4_k_cu_608dafac_1257606thrust24THRUST_300001_SM_1000_NS12placeholders3_10E[1];

.visible .entry _ZN3cub18CUB_300001_SM_10006detail11EmptyKernelIvEEvv()
{


	ret;

}


// ===== COMPILED SASS (sm_100) =====

	.target	sm_100

	.elftype	@"ET_EXEC"


//--------------------- .note.nv.tkinfo           --------------------------
	.section	.note.nv.tkinfo,"",@"SHT_NOTE"
	.sectionflags	@"SHF_NOTE_NV_TKINFO"
	.tkinfo
        /*0018*/ 	.word	0x00000002
        /*0030*/ 	.string	""
        /*0030*/ 	.string	"ptxas"
        /*0030*/ 	.string	"Cuda compilation tools, release 13.0, V13.0.88"
        /*0030*/ 	.string	"Build cuda_13.0.r13.0/compiler.36424714_0"
        /*0030*/ 	.string	"-arch sm_100 -m 64 "



//--------------------- .note.nv.cuinfo           --------------------------
	.section	.note.nv.cuinfo,"",@"SHT_NOTE"
	.sectionflags	@"SHF_NOTE_NV_CUINFO"
        /*0018*/ 	.short	0x0002
        /*001a*/ 	.short	0x0064
        /*001c*/ 	.short	0x0082
	.zero		2


//--------------------- .nv.info                  --------------------------
	.section	.nv.info,"",@"SHT_CUDA_INFO"
	.align	4


	//----- nvinfo : EIATTR_REGCOUNT
	.align		4
        /*0000*/ 	.byte	0x04, 0x2f
        /*0002*/ 	.short	(.L_41 - .L_40)
	.align		4
.L_40:
        /*0004*/ 	.word	index@(_ZN3cub18CUB_300001_SM_10006detail11EmptyKernelIvEEvv)
        /*0008*/ 	.word	0x00000004


	//----- nvinfo : EIATTR_FRAME_SIZE
	.align		4
.L_41:
        /*000c*/ 	.byte	0x04, 0x11
        /*000e*/ 	.short	(.L_43 - .L_42)
	.align		4
.L_42:
        /*0010*/ 	.word	index@(_ZN3cub18CUB_300001_SM_10006detail11EmptyKernelIvEEvv)
        /*0014*/ 	.word	0x00000000


	//----- nvinfo : EIATTR_MIN_STACK_SIZE
	.align		4
.L_43:
        /*0018*/ 	.byte	0x04, 0x12
        /*001a*/ 	.short	(.L_45 - .L_44)
	.align		4
.L_44:
        /*001c*/ 	.word	index@(_ZN3cub18CUB_300001_SM_10006detail11EmptyKernelIvEEvv)
        /*0020*/ 	.word	0x00000000
.L_45:


//--------------------- .nv.compat                --------------------------
	.section	.nv.compat,"",@"SHT_CUDA_COMPAT_INFO"
	.align	4
        /*0000*/ 	.byte	0x02, 0x09, 0x00, 0x00, 0x02, 0x02, 0x01, 0x00, 0x02, 0x05, 0x05, 0x00, 0x03, 0x07, 0x01, 0x01
        /*0010*/ 	.byte	0x02, 0x03, 0x00, 0x00, 0x02, 0x06, 0x01, 0x00, 0x04, 0x0b, 0x08, 0x00, 0x09, 0x00, 0x00, 0x00
        /*0020*/ 	.byte	0x00, 0x00, 0x00, 0x00


//--------------------- .nv.info._ZN3cub18CUB_300001_SM_10006detail11EmptyKernelIvEEvv --------------------------
	.section	.nv.info._ZN3cub18CUB_300001_SM_10006detail11EmptyKernelIvEEvv,"",@"SHT_CUDA_INFO"
	.sectionflags	@""
	.align	4


	//----- nvinfo : EIATTR_CUDA_API_VERSION
	.align		4
        /*0000*/ 	.byte	0x04, 0x37
        /*0002*/ 	.short	(.L_47 - .L_46)
.L_46:
        /*0004*/ 	.word	0x00000082


	//----- nvinfo : EIATTR_SPARSE_MMA_MASK
	.align		4
.L_47:
        /*0008*/ 	.byte	0x03, 0x50
        /*000a*/ 	.short	0x0000


	//----- nvinfo : EIATTR_MAXREG_COUNT
	.align		4
        /*000c*/ 	.byte	0x03, 0x1b
        /*000e*/ 	.short	0x00ff


	//----- nvinfo : EIATTR_MERCURY_ISA_VERSION
	.align		4
        /*0010*/ 	.byte	0x03, 0x5f
        /*0012*/ 	.short	0x0101


	//----- nvinfo : EIATTR_VRC_CTA_INIT_COUNT
	.align		4
        /*0014*/ 	.byte	0x02, 0x4a
	.zero		1
	.zero		1


	//----- nvinfo : EIATTR_EXIT_INSTR_OFFSETS
	.align		4
        /*0018*/ 	.byte	0x04, 0x1c
        /*001a*/ 	.short	(.L_49 - .L_48)


	//   ....[0]....
.L_48:
        /*001c*/ 	.word	0x00000010


	//----- nvinfo : EIATTR_SW_WAR
	.align		4
.L_49:
        /*0020*/ 	.byte	0x04, 0x36
        /*0022*/ 	.short	(.L_51 - .L_50)
.L_50:
        /*0024*/ 	.word	0x00000008
.L_51:


//--------------------- .nv.callgraph             --------------------------
	.section	.nv.callgraph,"",@"SHT_CUDA_CALLGRAPH"
	.align	4
	.sectionentsize	8
	.align		4
        /*0000*/ 	.word	0x00000000
	.align		4
        /*0004*/ 	.word	0xffffffff
	.align		4
        /*0008*/ 	.word	0x00000000
	.align		4
        /*000c*/ 	.word	0xfffffffe
	.align		4
        /*0010*/ 	.word	0x00000000
	.align		4
        /*0014*/ 	.word	0xfffffffd
	.align		4
        /*0018*/ 	.word	0x00000000
	.align		4
        /*001c*/ 	.word	0xfffffffc


//--------------------- .nv.constant4             --------------------------
	.section	.nv.constant4,"a",@progbits
	.align	8
	.align		8
.nv.constant4:
        /*0000*/ 	.dword	_ZN41_INTERNAL_7f426304_4_k_cu_608dafac_1260904cuda3std3__45__cpo5beginE
	.align		8
        /*0008*/ 	.dword	_ZN41_INTERNAL_7f426304_4_k_cu_608dafac_1260904cuda3std3__45__cpo3endE
	.align		8
        /*0010*/ 	.dword	_ZN41_INTERNAL_7f426304_4_k_cu_608dafac_1260904cuda3std3__45__cpo6cbeginE
	.align		8
        /*0018*/ 	.dword	_ZN41_INTERNAL_7f426304_4_k_cu_608dafac_1260904cuda3std3__45__cpo4cendE
	.align		8
        /*0020*/ 	.dword	_ZN41_INTERNAL_7f426304_4_k_cu_608dafac_1260904cuda3std3__45__cpo6rbeginE
	.align		8
        /*0028*/ 	.dword	_ZN41_INTERNAL_7f426304_4_k_cu_608dafac_1260904cuda3std3__45__cpo4rendE
	.align		8
        /*0030*/ 	.dword	_ZN41_INTERNAL_7f426304_4_k_cu_608dafac_1260904cuda3std3__45__cpo7crbeginE
	.align		8
        /*0038*/ 	.dword	_ZN41_INTERNAL_7f426304_4_k_cu_608dafac_1260904cuda3std3__45__cpo5crendE
	.align		8
        /*0040*/ 	.dword	_ZN41_INTERNAL_7f426304_4_k_cu_608dafac_1260904cuda3std3__443_GLOBAL__N__7f426304_4_k_cu_608dafac_1260906ignoreE
	.align		8
        /*0048*/ 	.dword	_ZN41_INTERNAL_7f426304_4_k_cu_608dafac_1260904cuda3std3__419piecewise_constructE
	.align		8
        /*0050*/ 	.dword	_ZN41_INTERNAL_7f426304_4_k_cu_608dafac_1260904cuda3std3__48in_placeE
	.align		8
        /*0058*/ 	.dword	_ZN41_INTERNAL_7f426304_4_k_cu_608dafac_1260904cuda3std3__420unreachable_sentinelE
	.align		8
        /*0060*/ 	.dword	_ZN41_INTERNAL_7f426304_4_k_cu_608dafac_1260904cuda3std3__47nulloptE
	.align		8
        /*0068*/ 	.dword	_ZN41_INTERNAL_7f426304_4_k_cu_608dafac_1260904cuda3std3__48unexpectE
	.align		8
        /*0070*/ 	.dword	_ZN41_INTERNAL_7f426304_4_k_cu_608dafac_1260904cuda3std6ranges3__45__cpo4swapE
	.align		8
        /*0078*/ 	.dword	_ZN41_INTERNAL_7f426304_4_k_cu_608dafac_1260904cuda3std6ranges3__45__cpo9iter_moveE
	.align		8
        /*0080*/ 	.dword	_ZN41_INTERNAL_7f426304_4_k_cu_608dafac_1260904cuda3std6ranges3__45__cpo5beginE
	.align		8
        /*0088*/ 	.dword	_ZN41_INTERNAL_7f426304_4_k_cu_608dafac_1260904cuda3std6ranges3__45__cpo3endE
	.align		8
        /*0090*/ 	.dword	_ZN41_INTERNAL_7f426304_4_k_cu_608dafac_1260904cuda3std6ranges3__45__cpo6cbeginE
	.align		8
        /*0098*/ 	.dword	_ZN41_INTERNAL_7f426304_4_k_cu_608dafac_1260904cuda3std6ranges3__45__cpo4cendE
	.align		8
        /*00a0*/ 	.dword	_ZN41_INTERNAL_7f426304_4_k_cu_608dafac_1260904cuda3std6ranges3__45__cpo7advanceE
	.align		8
        /*00a8*/ 	.dword	_ZN41_INTERNAL_7f426304_4_k_cu_608dafac_1260904cuda3std6ranges3__45__cpo9iter_swapE
	.align		8
        /*00b0*/ 	.dword	_ZN41_INTERNAL_7f426304_4_k_cu_608dafac_1260904cuda3std6ranges3__45__cpo4nextE
	.align		8
        /*00b8*/ 	.dword	_ZN41_INTERNAL_7f426304_4_k_cu_608dafac_1260904cuda3std6ranges3__45__cpo4prevE
	.align		8
        /*00c0*/ 	.dword	_ZN41_INTERNAL_7f426304_4_k_cu_608dafac_1260904cuda3std6ranges3__45__cpo4dataE
	.align		8
        /*00c8*/ 	.dword	_ZN41_INTERNAL_7f426304_4_k_cu_608dafac_1260904cuda3std6ranges3__45__cpo5cdataE
	.align		8
        /*00d0*/ 	.dword	_ZN41_INTERNAL_7f426304_4_k_cu_608dafac_1260904cuda3std6ranges3__45__cpo4sizeE
	.align		8
        /*00d8*/ 	.dword	_ZN41_INTERNAL_7f426304_4_k_cu_608dafac_1260904cuda3std6ranges3__45__cpo5ssizeE
	.align		8
        /*00e0*/ 	.dword	_ZN41_INTERNAL_7f426304_4_k_cu_608dafac_1260904cuda3std6ranges3__45__cpo8distanceE
	.align		8
        /*00e8*/ 	.dword	_ZN41_INTERNAL_7f426304_4_k_cu_608dafac_1260906thrust24THRUST_300001_SM_1000_NS6system6detail10sequential3seqE
	.align		8
        /*00f0*/ 	.dword	_ZN41_INTERNAL_7f426304_4_k_cu_608dafac_1260906thrust24THRUST_300001_SM_1000_NS12placeholders2_1E
	.align		8
        /*00f8*/ 	.dword	_ZN41_INTERNAL_7f426304_4_k_cu_608dafac_1260906thrust24THRUST_300001_SM_1000_NS12placeholders2_2E
	.align		8
        /*0100*/ 	.dword	_ZN41_INTERNAL_7f426304_4_k_cu_608dafac_1260906thrust24THRUST_300001_SM_1000_NS12placeholders2_3E
	.align		8
        /*0108*/ 	.dword	_ZN41_INTERNAL_7f426304_4_k_cu_608dafac_1260906thrust24THRUST_300001_SM_1000_NS12placeholders2_4E
	.align		8
        /*0110*/ 	.dword	_ZN41_INTERNAL_7f426304_4_k_cu_608dafac_1260906thrust24THRUST_300001_SM_1000_NS12placeholders2_5E
	.align		8
        /*0118*/ 	.dword	_ZN41_INTERNAL_7f426304_4_k_cu_608dafac_1260906thrust24THRUST_300001_SM_1000_NS12placeholders2_6E
	.align		8
        /*0120*/ 	.dword	_ZN41_INTERNAL_7f426304_4_k_cu_608dafac_1260906thrust24THRUST_300001_SM_1000_NS12placeholders2_7E
	.align		8
        /*0128*/ 	.dword	_ZN41_INTERNAL_7f426304_4_k_cu_608dafac_1260906thrust24THRUST_300001_SM_1000_NS12placeholders2_8E
	.align		8
        /*0130*/ 	.dword	_ZN41_INTERNAL_7f426304_4_k_cu_608dafac_1260906thrust24THRUST_300001_SM_1000_NS12placeholders2_9E
	.align		8
        /*0138*/ 	.dword	_ZN41_INTERNAL_7f426304_4_k_cu_608dafac_1260906thrust24THRUST_300001_SM_1000_NS12placeholders3_10E


//--------------------- .text._ZN3cub18CUB_300001_SM_10006detail11EmptyKernelIvEEvv --------------------------
	.section	.text._ZN3cub18CUB_300001_SM_10006detail11EmptyKernelIvEEvv,"ax",@progbits
	.align	128
        .global         _ZN3cub18CUB_300001_SM_10006detail11EmptyKernelIvEEvv
        .type           _ZN3cub18CUB_300001_SM_10006detail11EmptyKernelIvEEvv,@function
        .size           _ZN3cub18CUB_300001_SM_10006detail11EmptyKernelIvEEvv,(.L_x_1 - _ZN3cub18CUB_300001_SM_10006detail11EmptyKernelIvEEvv)
        .other          _ZN3cub18CUB_300001_SM_10006detail11EmptyKernelIvEEvv,@"STO_CUDA_ENTRY STV_DEFAULT"
_ZN3cub18CUB_300001_SM_10006detail11EmptyKernelIvEEvv:
.text._ZN3cub18CUB_300001_SM_10006detail11EmptyKernelIvEEvv:
[----:B------:R-:W-:Y:S01]  /*0000*/  LDC R1, c[0x0][0x37c] ;  /* 0x0000df00ff017b82 */ /* 0x000fe20000000800 */
[----:B------:R-:W-:Y:S05]  /*0010*/  EXIT ;  /* 0x000000000000794d */ /* 0x000fea0003800000 */
.L_x_0:
[----:B------:R-:W-:-:S00]  /*0020*/  BRA `(.L_x_0) ;  /* 0xfffffffc00fc7947 */ /* 0x000fc0000383ffff */
[----:B------:R-:W-:-:S00]  /*0030*/  NOP ;  /* 0x0000000000007918 */ /* 0x000fc00000000000 */
        /* <DEDUP_REMOVED lines=12> */
.L_x_1:


//--------------------- .nv.shared.reserved.0     --------------------------
	.section	.nv.shared.reserved.0,"aw",@nobits
	.weak		__nv_reservedSMEM_offset_0_alias
	.size		__nv_reservedSMEM_offset_0_alias, 0, 64
	.other		__nv_reservedSMEM_offset_0_alias,@"STO_CUDA_RESERVED_SHARED STV_DEFAULT"
__nv_reservedSMEM_offset_0_alias:
	.zero		0
	.zero		64


//--------------------- .nv.global                --------------------------
	.section	.nv.global,"aw",@nobits
.nv.global:
	.type		_ZN41_INTERNAL_7f426304_4_k_cu_608dafac_1260906thrust24THRUST_300001_SM_1000_NS12placeholders2_5E,@object
	.size		_ZN41_INTERNAL_7f426304_4_k_cu_608dafac_1260906thrust24THRUST_300001_SM_1000_NS12placeholders2_5E,(_ZN41_INTERNAL_7f426304_4_k_cu_608dafac_1260904cuda3std3__45__cpo6cbeginE - _ZN41_INTERNAL_7f426304_4_k_cu_608dafac_1260906thrust24THRUST_300001_SM_1000_NS12placeholders2_5E)
_ZN41_INTERNAL_7f426304_4_k_cu_608dafac_1260906thrust24THRUST_300001_SM_1000_NS12placeholders2_5E:
	.zero		1
	.type		_ZN41_INTERNAL_7f426304_4_k_cu_608dafac_1260904cuda3std3__45__cpo6cbeginE,@object
	.size		_ZN41_INTERNAL_7f426304_4_k_cu_608dafac_1260904cuda3std3__45__cpo6cbeginE,(_ZN41_INTERNAL_7f426304_4_k_cu_608dafac_1260904cuda3std6ranges3__45__cpo6cbeginE - _ZN41_INTERNAL_7f426304_4_k_cu_608dafac_1260904cuda3std3__45__cpo6cbeginE)
_ZN41_INTERNAL_7f426304_4_k_cu_608dafac_1260904cuda3std3__45__cpo6cbeginE:
	.zero		1
	.type		_ZN41_INTERNAL_7f426304_4_k_cu_608dafac_1260904cuda3std6ranges3__45__cpo6cbeginE,@object
	.size		_ZN41_INTERNAL_7f426304_4_k_cu_608dafac_1260904cuda3std6ranges3__45__cpo6cbeginE,(_ZN41_INTERNAL_7f426304_4_k_cu_608dafac_1260904cuda3std3__48in_placeE - _ZN41_INTERNAL_7f426304_4_k_cu_608dafac_1260904cuda3std6ranges3__45__cpo6cbeginE)
_ZN41_INTERNAL_7f426304_4_k_cu_608dafac_1260904cuda3std6ranges3__45__cpo6cbeginE:
	.zero		1
	.type		_ZN41_INTERNAL_7f426304_4_k_cu_608dafac_1260904cuda3std3__48in_placeE,@object
	.size		_ZN41_INTERNAL_7f426304_4_k_cu_608dafac_1260904cuda3std3__48in_placeE,(_ZN41_INTERNAL_7f426304_4_k_cu_608dafac_1260904cuda3std6ranges3__45__cpo4sizeE - _ZN41_INTERNAL_7f426304_4_k_cu_608dafac_1260904cuda3std3__48in_placeE)
_ZN41_INTERNAL_7f426304_4_k_cu_608dafac_1260904cuda3std3__48in_placeE:
	.zero		1
	.type		_ZN41_INTERNAL_7f426304_4_k_cu_608dafac_1260904cuda3std6ranges3__45__cpo4sizeE,@object
	.size		_ZN41_INTERNAL_7f426304_4_k_cu_608dafac_1260904cuda3std6ranges3__45__cpo4sizeE,(_ZN41_INTERNAL_7f426304_4_k_cu_608dafac_1260906thrust24THRUST_300001_SM_1000_NS12placeholders2_9E - _ZN41_INTERNAL_7f426304_4_k_cu_608dafac_1260904cuda3std6ranges3__45__cpo4sizeE)
_ZN41_INTERNAL_7f426304_4_k_cu_608dafac_1260904cuda3std6ranges3__45__cpo4sizeE:
	.zero		1
	.type		_ZN41_INTERNAL_7f426304_4_k_cu_608dafac_1260906thrust24THRUST_300001_SM_1000_NS12placeholders2_9E,@object
	.size		_ZN41_INTERNAL_7f426304_4_k_cu_608dafac_1260906thrust24THRUST_300001_SM_1000_NS12placeholders2_9E,(_ZN41_INTERNAL_7f426304_4_k_cu_608dafac_1260904cuda3std3__45__cpo7crbeginE - _ZN41_INTERNAL_7f426304_4_k_cu_608dafac_1260906thrust24THRUST_300001_SM_1000_NS12placeholders2_9E)
_ZN41_INTERNAL_7f426304_4_k_cu_608dafac_1260906thrust24THRUST_300001_SM_1000_NS12placeholders2_9E:
	.zero		1
	.type		_ZN41_INTERNAL_7f426304_4_k_cu_608dafac_1260904cuda3std3__45__cpo7crbeginE,@object
	.size		_ZN41_INTERNAL_7f426304_4_k_cu_608dafac_1260904cuda3std3__45__cpo7crbeginE,(_ZN41_INTERNAL_7f426304_4_k_cu_608dafac_1260904cuda3std6ranges3__45__cpo4nextE - _ZN41_INTERNAL_7f426304_4_k_cu_608dafac_1260904cuda3std3__45__cpo7crbeginE)
_ZN41_INTERNAL_7f426304_4_k_cu_608dafac_1260904cuda3std3__45__cpo7crbeginE:
	.zero		1
	.type		_ZN41_INTERNAL_7f426304_4_k_cu_608dafac_1260904cuda3std6ranges3__45__cpo4nextE,@object
	.size		_ZN41_INTERNAL_7f426304_4_k_cu_608dafac_1260904cuda3std6ranges3__45__cpo4nextE,(_ZN41_INTERNAL_7f426304_4_k_cu_608dafac_1260904cuda3std6ranges3__45__cpo4swapE - _ZN41_INTERNAL_7f426304_4_k_cu_608dafac_1260904cuda3std6ranges3__45__cpo4nextE)
_ZN41_INTERNAL_7f426304_4_k_cu_608dafac_1260904cuda3std6ranges3__45__cpo4nextE:
	.zero		1
	.type		_ZN41_INTERNAL_7f426304_4_k_cu_608dafac_1260904cuda3std6ranges3__45__cpo4swapE,@object
	.size		_ZN41_INTERNAL_7f426304_4_k_cu_608dafac_1260904cuda3std6ranges3__45__cpo4swapE,(_ZN41_INTERNAL_7f426304_4_k_cu_608dafac_1260906thrust24THRUST_300001_SM_1000_NS12placeholders2_1E - _ZN41_INTERNAL_7f426304_4_k_cu_608dafac_1260904cuda3std6ranges3__45__cpo4swapE)
_ZN41_INTERNAL_7f426304_4_k_cu_608dafac_1260904cuda3std6ranges3__45__cpo4swapE:
	.zero		1
	.type		_ZN41_INTERNAL_7f426304_4_k_cu_608dafac_1260906thrust24THRUST_300001_SM_1000_NS12placeholders2_1E,@object
	.size		_ZN41_INTERNAL_7f426304_4_k_cu_608dafac_1260906thrust24THRUST_300001_SM_1000_NS12placeholders2_1E,(_ZN41_INTERNAL_7f426304_4_k_cu_608dafac_1260906thrust24THRUST_300001_SM_1000_NS12placeholders2_3E - _ZN41_INTERNAL_7f426304_4_k_cu_608dafac_1260906thrust24THRUST_300001_SM_1000_NS12placeholders2_1E)
_ZN41_INTERNAL_7f426304_4_k_cu_608dafac_1260906thrust24THRUST_300001_SM_1000_NS12placeholders2_1E:
	.zero		1
	.type		_ZN41_INTERNAL_7f426304_4_k_cu_608dafac_1260906thrust24THRUST_300001_SM_1000_NS12placeholders2_3E,@object
	.size		_ZN41_INTERNAL_7f426304_4_k_cu_608dafac_1260906thrust24THRUST_300001_SM_1000_NS12placeholders2_3E,(_ZN41_INTERNAL_7f426304_4_k_cu_608dafac_1260904cuda3std3__45__cpo5beginE - _ZN41_INTERNAL_7f426304_4_k_cu_608dafac_1260906thrust24THRUST_300001_SM_1000_NS12placeholders2_3E)
_ZN41_INTERNAL_7f426304_4_k_cu_608dafac_1260906thrust24THRUST_300001_SM_1000_NS12placeholders2_3E:
	.zero		1
	.type		_ZN41_INTERNAL_7f426304_4_k_cu_608dafac_1260904cuda3std3__45__cpo5beginE,@object
	.size		_ZN41_INTERNAL_7f426304_4_k_cu_608dafac_1260904cuda3std3__45__cpo5beginE,(_ZN41_INTERNAL_7f426304_4_k_cu_608dafac_1260904cuda3std6ranges3__45__cpo5beginE - _ZN41_INTERNAL_7f426304_4_k_cu_608dafac_1260904cuda3std3__45__cpo5beginE)
_ZN41_INTERNAL_7f426304_4_k_cu_608dafac_1260904cuda3std3__45__cpo5beginE:
	.zero		1
	.type		_ZN41_INTERNAL_7f426304_4_k_cu_608dafac_1260904cuda3std6ranges3__45__cpo5beginE,@object
	.size		_ZN41_INTERNAL_7f426304_4_k_cu_608dafac_1260904cuda3std6ranges3__45__cpo5beginE,(_ZN41_INTERNAL_7f426304_4_k_cu_608dafac_1260904cuda3std3__443_GLOBAL__N__7f426304_4_k_cu_608dafac_1260906ignoreE - _ZN41_INTERNAL_7f426304_4_k_cu_608dafac_1260904cuda3std6ranges3__45__cpo5beginE)
_ZN41_INTERNAL_7f426304_4_k_cu_608dafac_1260904cuda3std6ranges3__45__cpo5beginE:
	.zero		1
	.type		_ZN41_INTERNAL_7f426304_4_k_cu_608dafac_1260904cuda3std3__443_GLOBAL__N__7f426304_4_k_cu_608dafac_1260906ignoreE,@object
	.size		_ZN41_INTERNAL_7f426304_4_k_cu_608dafac_1260904cuda3std3__443_GLOBAL__N__7f426304_4_k_cu_608dafac_1260906ignoreE,(_ZN41_INTERNAL_7f426304_4_k_cu_608dafac_1260904cuda3std6ranges3__45__cpo4dataE - _ZN41_INTERNAL_7f426304_4_k_cu_608dafac_1260904cuda3std3__443_GLOBAL__N__7f426304_4_k_cu_608dafac_1260906ignoreE)
_ZN41_INTERNAL_7f426304_4_k_cu_608dafac_1260904cuda3std3__443_GLOBAL__N__7f426304_4_k_cu_608dafac_1260906ignoreE:
	.zero		1
	.type		_ZN41_INTERNAL_7f426304_4_k_cu_608dafac_1260904cuda3std6ranges3__45__cpo4dataE,@object
	.size		_ZN41_INTERNAL_7f426304_4_k_cu_608dafac_1260904cuda3std6ranges3__45__cpo4dataE,(_ZN41_INTERNAL_7f426304_4_k_cu_608dafac_1260906thrust24THRUST_300001_SM_1000_NS12placeholders2_7E - _ZN41_INTERNAL_7f426304_4_k_cu_608dafac_1260904cuda3std6ranges3__45__cpo4dataE)
_ZN41_INTERNAL_7f426304_4_k_cu_608dafac_1260904cuda3std6ranges3__45__cpo4dataE:
	.zero		1
	.type		_ZN41_INTERNAL_7f426304_4_k_cu_608dafac_1260906thrust24THRUST_300001_SM_1000_NS12placeholders2_7E,@object
	.size		_ZN41_INTERNAL_7f426304_4_k_cu_608dafac_1260906thrust24THRUST_300001_SM_1000_NS12placeholders2_7E,(_ZN41_INTERNAL_7f426304_4_k_cu_608dafac_1260904cuda3std3__45__cpo6rbeginE - _ZN41_INTERNAL_7f426304_4_k_cu_608dafac_1260906thrust24THRUST_300001_SM_1000_NS12placeholders2_7E)
_ZN41_INTERNAL_7f426304_4_k_cu_608dafac_1260906thrust24THRUST_300001_SM_1000_NS12placeholders2_7E:
	.zero		1
	.type		_ZN41_INTERNAL_7f426304_4_k_cu_608dafac_1260904cuda3std3__45__cpo6rbeginE,@object
	.size		_ZN41_INTERNAL_7f426304_4_k_cu_608dafac_1260904cuda3std3__45__cpo6rbeginE,(_ZN41_INTERNAL_7f426304_4_k_cu_608dafac_1260904cuda3std6ranges3__45__cpo7advanceE - _ZN41_INTERNAL_7f426304_4_k_cu_608dafac_1260904cuda3std3__45__cpo6rbeginE)
_ZN41_INTERNAL_7f426304_4_k_cu_608dafac_1260904cuda3std3__45__cpo6rbeginE:
	.zero		1
	.type		_ZN41_INTERNAL_7f426304_4_k_cu_608dafac_1260904cuda3std6ranges3__45__cpo7advanceE,@object
	.size		_ZN41_INTERNAL_7f426304_4_k_cu_608dafac_1260904cuda3std6ranges3__45__cpo7advanceE,(_ZN41_INTERNAL_7f426304_4_k_cu_608dafac_1260904cuda3std3__47nulloptE - _ZN41_INTERNAL_7f426304_4_k_cu_608dafac_1260904cuda3std6ranges3__45__cpo7advanceE)
_ZN41_INTERNAL_7f426304_4_k_cu_608dafac_1260904cuda3std6ranges3__45__cpo7advanceE:
	.zero		1
	.type		_ZN41_INTERNAL_7f426304_4_k_cu_608dafac_1260904cuda3std3__47nulloptE,@object
	.size		_ZN41_INTERNAL_7f426304_4_k_cu_608dafac_1260904cuda3std3__47nulloptE,(_ZN41_INTERNAL_7f426304_4_k_cu_608dafac_1260904cuda3std6ranges3__45__cpo8distanceE - _ZN41_INTERNAL_7f426304_4_k_cu_608dafac_1260904cuda3std3__47nulloptE)
_ZN41_INTERNAL_7f426304_4_k_cu_608dafac_1260904cuda3std3__47nulloptE:
	.zero		1
	.type		_ZN41_INTERNAL_7f426304_4_k_cu_608dafac_1260904cuda3std6ranges3__45__cpo8distanceE,@object
	.size		_ZN41_INTERNAL_7f426304_4_k_cu_608dafac_1260904cuda3std6ranges3__45__cpo8distanceE,(_ZN41_INTERNAL_7f426304_4_k_cu_608dafac_1260906thrust24THRUST_300001_SM_1000_NS12placeholders2_6E - _ZN41_INTERNAL_7f426304_4_k_cu_608dafac_1260904cuda3std6ranges3__45__cpo8distanceE)
_ZN41_INTERNAL_7f426304_4_k_cu_608dafac_1260904cuda3std6ranges3__45__cpo8distanceE:
	.zero		1
	.type		_ZN41_INTERNAL_7f426304_4_k_cu_608dafac_1260906thrust24THRUST_300001_SM_1000_NS12placeholders2_6E,@object
	.size		_ZN41_INTERNAL_7f426304_4_k_cu_608dafac_1260906thrust24THRUST_300001_SM_1000_NS12placeholders2_6E,(_ZN41_INTERNAL_7f426304_4_k_cu_608dafac_1260904cuda3std3__45__cpo4cendE - _ZN41_INTERNAL_7f426304_4_k_cu_608dafac_1260906thrust24THRUST_300001_SM_1000_NS12placeholders2_6E)
_ZN41_INTERNAL_7f426304_4_k_cu_608dafac_1260906thrust24THRUST_300001_SM_1000_NS12placeholders2_6E:
	.zero		1
	.type		_ZN41_INTERNAL_7f426304_4_k_cu_608dafac_1260904cuda3std3__45__cpo4cendE,@object
	.size		_ZN41_INTERNAL_7f426304_4_k_cu_608dafac_1260904cuda3std3__45__cpo4cendE,(_ZN41_INTERNAL_7f426304_4_k_cu_608dafac_1260904cuda3std6ranges3__45__cpo4cendE - _ZN41_INTERNAL_7f426304_4_k_cu_608dafac_1260904cuda3std3__45__cpo4cendE)
_ZN41_INTERNAL_7f426304_4_k_cu_608dafac_1260904cuda3std3__45__cpo4cendE:
	.zero		1
	.type		_ZN41_INTERNAL_7f426304_4_k_cu_608dafac_1260904cuda3std6ranges3__45__cpo4cendE,@object
	.size		_ZN41_INTERNAL_7f426304_4_k_cu_608dafac_1260904cuda3std6ranges3__45__cpo4cendE,(_ZN41_INTERNAL_7f426304_4_k_cu_608dafac_1260904cuda3std3__420unreachable_sentinelE - _ZN41_INTERNAL_7f426304_4_k_cu_608dafac_1260904cuda3std6ranges3__45__cpo4cendE)
_ZN41_INTERNAL_7f426304_4_k_cu_608dafac_1260904cuda3std6ranges3__45__cpo4cendE:
	.zero		1
	.type		_ZN41_INTERNAL_7f426304_4_k_cu_608dafac_1260904cuda3std3__420unreachable_sentinelE,@object
	.size		_ZN41_INTERNAL_7f426304_4_k_cu_608dafac_1260904cuda3std3__420unreachable_sentinelE,(_ZN41_INTERNAL_7f426304_4_k_cu_608dafac_1260904cuda3std6ranges3__45__cpo5ssizeE - _ZN41_INTERNAL_7f426304_4_k_cu_608dafac_1260904cuda3std3__420unreachable_sentinelE)
_ZN41_INTERNAL_7f426304_4_k_cu_608dafac_1260904cuda3std3__420unreachable_sentinelE:
	.zero		1
	.type		_ZN41_INTERNAL_7f426304_4_k_cu_608dafac_1260904cuda3std6ranges3__45__cpo5ssizeE,@object
	.size		_ZN41_INTERNAL_7f426304_4_k_cu_608dafac_1260904cuda3std6ranges3__45__cpo5ssizeE,(_ZN41_INTERNAL_7f426304_4_k_cu_608dafac_1260906thrust24THRUST_300001_SM_1000_NS12placeholders3_10E - _ZN41_INTERNAL_7f426304_4_k_cu_608dafac_1260904cuda3std6ranges3__45__cpo5ssizeE)
_ZN41_INTERNAL_7f426304_4_k_cu_608dafac_1260904cuda3std6ranges3__45__cpo5ssizeE:
	.zero		1
	.type		_ZN41_INTERNAL_7f426304_4_k_cu_608dafac_1260906thrust24THRUST_300001_SM_1000_NS12placeholders3_10E,@object
	.size		_ZN41_INTERNAL_7f426304_4_k_cu_608dafac_1260906thrust24THRUST_300001_SM_1000_NS12placeholders3_10E,(_ZN41_INTERNAL_7f426304_4_k_cu_608dafac_1260904cuda3std3__45__cpo5crendE - _ZN41_INTERNAL_7f426304_4_k_cu_608dafac_1260906thrust24THRUST_300001_SM_1000_NS12placeholders3_10E)
_ZN41_INTERNAL_7f426304_4_k_cu_608dafac_1260906thrust24THRUST_300001_SM_1000_NS12placeholders3_10E:
	.zero		1
	.type		_ZN41_INTERNAL_7f426304_4_k_cu_608dafac_1260904cuda3std3__45__cpo5crendE,@object
	.size		_ZN41_INTERNAL_7f426304_4_k_cu_608dafac_1260904cuda3std3__45__cpo5crendE,(_ZN41_INTERNAL_7f426304_4_k_cu_608dafac_1260904cuda3std6ranges3__45__cpo4prevE - _ZN41_INTERNAL_7f426304_4_k_cu_608dafac_1260904cuda3std3__45__cpo5crendE)
_ZN41_INTERNAL_7f426304_4_k_cu_608dafac_1260904cuda3std3__45__cpo5crendE:
	.zero		1
	.type		_ZN41_INTERNAL_7f426304_4_k_cu_608dafac_1260904cuda3std6ranges3__45__cpo4prevE,@object
	.size		_ZN41_INTERNAL_7f426304_4_k_cu_608dafac_1260904cuda3std6ranges3__45__cpo4prevE,(_ZN41_INTERNAL_7f426304_4_k_cu_608dafac_1260904cuda3std6ranges3__45__cpo9iter_moveE - _ZN41_INTERNAL_7f426304_4_k_cu_608dafac_1260904cuda3std6ranges3__45__cpo4prevE)
_ZN41_INTERNAL_7f426304_4_k_cu_608dafac_1260904cuda3std6ranges3__45__cpo4prevE:
	.zero		1
	.type		_ZN41_INTERNAL_7f426304_4_k_cu_608dafac_1260904cuda3std6ranges3__45__cpo9iter_moveE,@object
	.size		_ZN41_INTERNAL_7f426304_4_k_cu_608dafac_1260904cuda3std6ranges3__45__cpo9iter_moveE,(_ZN41_INTERNAL_7f426304_4_k_cu_608dafac_1260906thrust24THRUST_300001_SM_1000_NS12placeholders2_2E - _ZN41_INTERNAL_7f426304_4_k_cu_608dafac_1260904cuda3std6ranges3__45__cpo9iter_moveE)
_ZN41_INTERNAL_7f426304_4_k_cu_608dafac_1260904cuda3std6ranges3__45__cpo9iter_moveE:
	.zero		1
	.type		_ZN41_INTERNAL_7f426304_4_k_cu_608dafac_1260906thrust24THRUST_300001_SM_1000_NS12placeholders2_2E,@object
	.size		_ZN41_INTERNAL_7f426304_4_k_cu_608dafac_1260906thrust24THRUST_300001_SM_1000_NS12placeholders2_2E,(_ZN41_INTERNAL_7f426304_4_k_cu_608dafac_1260906thrust24THRUST_300001_SM_1000_NS12placeholders2_4E - _ZN41_INTERNAL_7f426304_4_k_cu_608dafac_1260906thrust24THRUST_300001_SM_1000_NS12placeholders2_2E)
_ZN41_INTERNAL_7f426304_4_k_cu_608dafac_1260906thrust24THRUST_300001_SM_1000_NS12placeholders2_2E:
	.zero		1
	.type		_ZN41_INTERNAL_7f426304_4_k_cu_608dafac_1260906thrust24THRUST_300001_SM_1000_NS12placeholders2_4E,@object
	.size		_ZN41_INTERNAL_7f426304_4_k_cu_608dafac_1260906thrust24THRUST_300001_SM_1000_NS12placeholders2_4E,(_ZN41_INTERNAL_7f426304_4_k_cu_608dafac_1260904cuda3std3__45__cpo3endE - _ZN41_INTERNAL_7f426304_4_k_cu_608dafac_1260906thrust24THRUST_300001_SM_1000_NS12placeholders2_4E)
_ZN41_INTERNAL_7f426304_4_k_cu_608dafac_1260906thrust24THRUST_300001_SM_1000_NS12placeholders2_4E:
	.zero		1
	.type		_ZN41_INTERNAL_7f426304_4_k_cu_608dafac_1260904cuda3std3__45__cpo3endE,@object
	.size		_ZN41_INTERNAL_7f426304_4_k_cu_608dafac_1260904cuda3std3__45__cpo3endE,(_ZN41_INTERNAL_7f426304_4_k_cu_608dafac_1260904cuda3std6ranges3__45__cpo3endE - _ZN41_INTERNAL_7f426304_4_k_cu_608dafac_1260904cuda3std3__45__cpo3endE)
_ZN41_INTERNAL_7f426304_4_k_cu_608dafac_1260904cuda3std3__45__cpo3endE:
	.zero		1
	.type		_ZN41_INTERNAL_7f426304_4_k_cu_608dafac_1260904cuda3std6ranges3__45__cpo3endE,@object
	.size		_ZN41_INTERNAL_7f426304_4_k_cu_608dafac_1260904cuda3std6ranges3__45__cpo3endE,(_ZN41_INTERNAL_7f426304_4_k_cu_608dafac_1260904cuda3std3__419piecewise_constructE - _ZN41_INTERNAL_7f426304_4_k_cu_608dafac_1260904cuda3std6ranges3__45__cpo3endE)
_ZN41_INTERNAL_7f426304_4_k_cu_608dafac_1260904cuda3std6ranges3__45__cpo3endE:
	.zero		1
	.type		_ZN41_INTERNAL_7f426304_4_k_cu_608dafac_1260904cuda3std3__419piecewise_constructE,@object
	.size		_ZN41_INTERNAL_7f426304_4_k_cu_608dafac_1260904cuda3std3__419piecewise_constructE,(_ZN41_INTERNAL_7f426304_4_k_cu_608dafac_1260904cuda3std6ranges3__45__cpo5cdataE - _ZN41_INTERNAL_7f426304_4_k_cu_608dafac_1260904cuda3std3__419piecewise_constructE)
_ZN41_INTERNAL_7f426304_4_k_cu_608dafac_1260904cuda3std3__419piecewise_constructE:
	.zero		1
	.type		_ZN41_INTERNAL_7f426304_4_k_cu_608dafac_1260904cuda3std6ranges3__45__cpo5cdataE,@object
	.size		_ZN41_INTERNAL_7f426304_4_k_cu_608dafac_1260904cuda3std6ranges3__45__cpo5cdataE,(_ZN41_INTERNAL_7f426304_4_k_cu_608dafac_1260906thrust24THRUST_300001_SM_1000_NS12placeholders2_8E - _ZN41_INTERNAL_7f426304_4_k_cu_608dafac_1260904cuda3std6ranges3__45__cpo5cdataE)
_ZN41_INTERNAL_7f426304_4_k_cu_608dafac_1260904cuda3std6ranges3__45__cpo5cdataE:
	.zero		1
	.type		_ZN41_INTERNAL_7f426304_4_k_cu_608dafac_1260906thrust24THRUST_300001_SM_1000_NS12placeholders2_8E,@object
	.size		_ZN41_INTERNAL_7f426304_4_k_cu_608dafac_1260906thrust24THRUST_300001_SM_1000_NS12placeholders2_8E,(_ZN41_INTERNAL_7f426304_4_k_cu_608dafac_1260904cuda3std3__45__cpo4rendE - _ZN41_INTERNAL_7f426304_4_k_cu_608dafac_1260906thrust24THRUST_300001_SM_1000_NS12placeholders2_8E)
_ZN41_INTERNAL_7f426304_4_k_cu_608dafac_1260906thrust24THRUST_300001_SM_1000_NS12placeholders2_8E:
	.zero		1
	.type		_ZN41_INTERNAL_7f426304_4_k_cu_608dafac_1260904cuda3std3__45__cpo4rendE,@object
	.size		_ZN41_INTERNAL_7f426304_4_k_cu_608dafac_1260904cuda3std3__45__cpo4rendE,(_ZN41_INTERNAL_7f426304_4_k_cu_608dafac_1260904cuda3std6ranges3__45__cpo9iter_swapE - _ZN41_INTERNAL_7f426304_4_k_cu_608dafac_1260904cuda3std3__45__cpo4rendE)
_ZN41_INTERNAL_7f426304_4_k_cu_608dafac_1260904cuda3std3__45__cpo4rendE:
	.zero		1
	.type		_ZN41_INTERNAL_7f426304_4_k_cu_608dafac_1260904cuda3std6ranges3__45__cpo9iter_swapE,@object
	.size		_ZN41_INTERNAL_7f426304_4_k_cu_608dafac_1260904cuda3std6ranges3__45__cpo9iter_swapE,(_ZN41_INTERNAL_7f426304_4_k_cu_608dafac_1260904cuda3std3__48unexpectE - _ZN41_INTERNAL_7f426304_4_k_cu_608dafac_1260904cuda3std6ranges3__45__cpo9iter_swapE)
_ZN41_INTERNAL_7f426304_4_k_cu_608dafac_1260904cuda3std6ranges3__45__cpo9iter_swapE:
	.zero		1
	.type		_ZN41_INTERNAL_7f426304_4_k_cu_608dafac_1260904cuda3std3__48unexpectE,@object
	.size		_ZN41_INTERNAL_7f426304_4_k_cu_608dafac_1260904cuda3std3__48unexpectE,(_ZN41_INTERNAL_7f426304_4_k_cu_608dafac_1260906thrust24THRUST_300001_SM_1000_NS6system6detail10sequential3seqE - _ZN41_INTERNAL_7f426304_4_k_cu_608dafac_1260904cuda3std3__48unexpectE)
_ZN41_INTERNAL_7f426304_4_k_cu_608dafac_1260904cuda3std3__48unexpectE:
	.zero		1
	.type		_ZN41_INTERNAL_7f426304_4_k_cu_608dafac_1260906thrust24THRUST_300001_SM_1000_NS6system6detail10sequential3seqE,@object
	.size		_ZN41_INTERNAL_7f426304_4_k_cu_608dafac_1260906thrust24THRUST_300001_SM_1000_NS6system6detail10sequential3seqE,(.L_29 - _ZN41_INTERNAL_7f426304_4_k_cu_608dafac_1260906thrust24THRUST_300001_SM_1000_NS6system6detail10sequential3seqE)
_ZN41_INTERNAL_7f426304_4_k_cu_608dafac_1260906thrust24THRUST_300001_SM_1000_NS6system6detail10sequential3seqE:
	.zero		1
.L_29:


//--------------------- .nv.constant0._ZN3cub18CUB_300001_SM_10006detail11EmptyKernelIvEEvv --------------------------
	.section	.nv.constant0._ZN3cub18CUB_300001_SM_10006detail11EmptyKernelIvEEvv,"a",@progbits
	.sectionflags	@""
	.align	4
.nv.constant0._ZN3cub18CUB_300001_SM_10006detail11EmptyKernelIvEEvv:
	.zero		896


//--------------------- SYMBOLS --------------------------

	.type		.nv.reservedSmem.offset0,@object
	.size		.nv.reservedSmem.offset0,0x4
